	.headerflags	@"EF_CUDA_TEXMODE_UNIFIED EF_CUDA_64BIT_ADDRESS EF_CUDA_ACCELERATORS EF_CUDA_SM90 EF_CUDA_VIRTUAL_SM(EF_CUDA_SM90)"
	.elftype	@"ET_EXEC"


//--------------------- .nv.info                  --------------------------
	.section	.nv.info,"",@"SHT_CUDA_INFO"
	.align	4


	//----- nvinfo : EIATTR_REGCOUNT
	.align		4
        /*0000*/ 	.byte	0x04, 0x2f
        /*0002*/ 	.short	(.L_1 - .L_0)
	.align		4
.L_0:
        /*0004*/ 	.word	index@(triton_poi_fused_add_10)
        /*0008*/ 	.word	0x00000014


	//----- nvinfo : EIATTR_MIN_STACK_SIZE
	.align		4
.L_1:
        /*000c*/ 	.byte	0x04, 0x12
        /*000e*/ 	.short	(.L_3 - .L_2)
	.align		4
.L_2:
        /*0010*/ 	.word	index@(triton_poi_fused_add_10)
        /*0014*/ 	.word	0x00000000


	//----- nvinfo : EIATTR_FRAME_SIZE
	.align		4
.L_3:
        /*0018*/ 	.byte	0x04, 0x11
        /*001a*/ 	.short	(.L_5 - .L_4)
	.align		4
.L_4:
        /*001c*/ 	.word	index@(triton_poi_fused_add_10)
        /*0020*/ 	.word	0x00000000


	//----- nvinfo : EIATTR_MIN_STACK_SIZE
	.align		4
.L_5:
        /*0024*/ 	.byte	0x04, 0x12
        /*0026*/ 	.short	(.L_7 - .L_6)
	.align		4
.L_6:
        /*0028*/ 	.word	index@(triton_poi_fused_add_10)
        /*002c*/ 	.word	0x00000000
.L_7:


//--------------------- .nv.info.triton_poi_fused_add_10 --------------------------
	.section	.nv.info.triton_poi_fused_add_10,"",@"SHT_CUDA_INFO"
	.sectionflags	@""
	.align	4


	//----- nvinfo : EIATTR_CUDA_API_VERSION
	.align		4
        /*0000*/ 	.byte	0x04, 0x37
        /*0002*/ 	.short	(.L_9 - .L_8)
.L_8:
        /*0004*/ 	.word	0x0000007c


	//----- nvinfo : EIATTR_KPARAM_INFO
	.align		4
.L_9:
        /*0008*/ 	.byte	0x04, 0x17
        /*000a*/ 	.short	(.L_11 - .L_10)
.L_10:
        /*000c*/ 	.word	0x00000000
        /*0010*/ 	.short	0x0005
        /*0012*/ 	.short	0x0024
        /*0014*/ 	.byte	0x00, 0xf0, 0x11, 0x00


	//----- nvinfo : EIATTR_KPARAM_INFO
	.align		4
.L_11:
        /*0018*/ 	.byte	0x04, 0x17
        /*001a*/ 	.short	(.L_13 - .L_12)
.L_12:
        /*001c*/ 	.word	0x00000000
        /*0020*/ 	.short	0x0004
        /*0022*/ 	.short	0x0020
        /*0024*/ 	.byte	0x00, 0xf0, 0x11, 0x00


	//----- nvinfo : EIATTR_KPARAM_INFO
	.align		4
.L_13:
        /*0028*/ 	.byte	0x04, 0x17
        /*002a*/ 	.short	(.L_15 - .L_14)
.L_14:
        /*002c*/ 	.word	0x00000000
        /*0030*/ 	.short	0x0003
        /*0032*/ 	.short	0x0018
        /*0034*/ 	.byte	0x00, 0xf4, 0x21, 0x00


	//----- nvinfo : EIATTR_KPARAM_INFO
	.align		4
.L_15:
        /*0038*/ 	.byte	0x04, 0x17
        /*003a*/ 	.short	(.L_17 - .L_16)
.L_16:
        /*003c*/ 	.word	0x00000000
        /*0040*/ 	.short	0x0002
        /*0042*/ 	.short	0x0010
        /*0044*/ 	.byte	0x00, 0xf4, 0x21, 0x00


	//----- nvinfo : EIATTR_KPARAM_INFO
	.align		4
.L_17:
        /*0048*/ 	.byte	0x04, 0x17
        /*004a*/ 	.short	(.L_19 - .L_18)
.L_18:
        /*004c*/ 	.word	0x00000000
        /*0050*/ 	.short	0x0001
        /*0052*/ 	.short	0x0008
        /*0054*/ 	.byte	0x00, 0xf4, 0x21, 0x00


	//----- nvinfo : EIATTR_KPARAM_INFO
	.align		4
.L_19:
        /*0058*/ 	.byte	0x04, 0x17
        /*005a*/ 	.short	(.L_21 - .L_20)
.L_20:
        /*005c*/ 	.word	0x00000000
        /*0060*/ 	.short	0x0000
        /*0062*/ 	.short	0x0000
        /*0064*/ 	.byte	0x00, 0xf4, 0x21, 0x00


	//----- nvinfo : EIATTR_SPARSE_MMA_MASK
	.align		4
.L_21:
        /*0068*/ 	.byte	0x03, 0x50
        /*006a*/ 	.short	0x0000


	//----- nvinfo : EIATTR_MAXREG_COUNT
	.align		4
        /*006c*/ 	.byte	0x03, 0x1b
        /*006e*/ 	.short	0x00ff


	//----- nvinfo : EIATTR_EXIT_INSTR_OFFSETS
	.align		4
        /*0070*/ 	.byte	0x04, 0x1c
        /*0072*/ 	.short	(.L_23 - .L_22)


	//   ....[0]....
.L_22:
        /*0074*/ 	.word	0x00000360


	//   ....[1]....
        /*0078*/ 	.word	0x00000430


	//----- nvinfo : EIATTR_REQNTID
	.align		4
.L_23:
        /*007c*/ 	.byte	0x04, 0x10
        /*007e*/ 	.short	(.L_25 - .L_24)
.L_24:
        /*0080*/ 	.word	0x00000080
        /*0084*/ 	.word	0x00000001
        /*0088*/ 	.word	0x00000001


	//----- nvinfo : EIATTR_CBANK_PARAM_SIZE
	.align		4
.L_25:
        /*008c*/ 	.byte	0x03, 0x19
        /*008e*/ 	.short	0x0028


	//----- nvinfo : EIATTR_PARAM_CBANK
	.align		4
        /*0090*/ 	.byte	0x04, 0x0a
        /*0092*/ 	.short	(.L_27 - .L_26)
	.align		4
.L_26:
        /*0094*/ 	.word	index@(.nv.constant0.triton_poi_fused_add_10)
        /*0098*/ 	.short	0x0210
        /*009a*/ 	.short	0x0028


	//----- nvinfo : EIATTR_SW_WAR
	.align		4
.L_27:
        /*009c*/ 	.byte	0x04, 0x36
        /*009e*/ 	.short	(.L_29 - .L_28)
.L_28:
        /*00a0*/ 	.word	0x00000008
.L_29:


//--------------------- .nv.callgraph             --------------------------
	.section	.nv.callgraph,"",@"SHT_CUDA_CALLGRAPH"
	.align	4
	.sectionentsize	8
	.align		4
        /*0000*/ 	.word	0x00000000
	.align		4
        /*0004*/ 	.word	0xffffffff
	.align		4
        /*0008*/ 	.word	0x00000000
	.align		4
        /*000c*/ 	.word	0xfffffffe
	.align		4
        /*0010*/ 	.word	0x00000000
	.align		4
        /*0014*/ 	.word	0xfffffffd
	.align		4
        /*0018*/ 	.word	0x00000000
	.align		4
        /*001c*/ 	.word	0xfffffffc


//--------------------- .text.triton_poi_fused_add_10 --------------------------
	.section	.text.triton_poi_fused_add_10,"ax",@progbits
	.sectionflags	@"SHF_BARRIERS=1"
	.align	128
        .global         triton_poi_fused_add_10
        .type           triton_poi_fused_add_10,@function
        .size           triton_poi_fused_add_10,(.L_x_1 - triton_poi_fused_add_10)
        .other          triton_poi_fused_add_10,@"STO_CUDA_ENTRY STV_DEFAULT"
triton_poi_fused_add_10:
.text.triton_poi_fused_add_10:
[----:B------:R-:W0:Y:S02]  /*0000*/  LDC R1, c[0x0][0x28] ;  /* 0x00000a00ff017b82 */ /* 0x000e240000000800 */
[----:B------:R-:W1:Y:S01]  /*0010*/  S2R R0, SR_TID.X ;  /* 0x0000000000007919 */ /* 0x000e620000002100 */
[----:B------:R-:W2:Y:S01]  /*0020*/  S2UR UR5, SR_CTAID.X ;  /* 0x00000000000579c3 */ /* 0x000ea20000002500 */
[----:B------:R-:W-:Y:S01]  /*0030*/  CS2R R4, SRZ ;  /* 0x0000000000047805 */ /* 0x000fe2000001ff00 */
[----:B------:R-:W-:-:S06]  /*0040*/  ULDC.64 UR8, c[0x0][0x208] ;  /* 0x0000820000087ab9 */ /* 0x000fcc0000000a00 */
[----:B------:R-:W3:Y:S08]  /*0050*/  S2UR UR4, SR_CTAID.Y ;  /* 0x00000000000479c3 */ /* 0x000ef00000002600 */
[----:B------:R-:W4:Y:S08]  /*0060*/  LDC.64 R12, c[0x0][0x218] ;  /* 0x00008600ff0c7b82 */ /* 0x000f300000000a00 */
[----:B------:R-:W5:Y:S01]  /*0070*/  LDC.64 R14, c[0x0][0x220] ;  /* 0x00008800ff0e7b82 */ /* 0x000f620000000a00 */
[----:B--2---:R-:W-:Y:S01]  /*0080*/  USHF.L.U32 UR5, UR5, 0x4, URZ ;  /* 0x0000000405057899 */ /* 0x004fe2000800063f */
[----:B-1----:R-:W-:-:S06]  /*0090*/  IMAD.SHL.U32 R8, R0, 0x2, RZ ;  /* 0x0000000200087824 */ /* 0x002fcc00078e00ff */
[----:B------:R-:W1:Y:S01]  /*00a0*/  LDC.64 R6, c[0x0][0x210] ;  /* 0x00008400ff067b82 */ /* 0x000e620000000a00 */
[----:B------:R-:W-:Y:S01]  /*00b0*/  SHF.R.U32.HI R9, RZ, 0x3, R0 ;  /* 0x00000003ff097819 */ /* 0x000fe20000011600 */
[----:B---3--:R-:W-:Y:S01]  /*00c0*/  USHF.L.U32 UR4, UR4, 0x4, URZ ;  /* 0x0000000404047899 */ /* 0x008fe2000800063f */
[----:B------:R-:W-:Y:S02]  /*00d0*/  LOP3.LUT R8, R8, 0xe, RZ, 0xc0, !PT ;  /* 0x0000000e08087812 */ /* 0x000fe400078ec0ff */
[----:B------:R-:W-:Y:S02]  /*00e0*/  SGXT.U32 R9, R9, 0x4 ;  /* 0x000000040909781a */ /* 0x000fe40000000000 */
[----:B------:R-:W-:Y:S02]  /*00f0*/  LOP3.LUT R3, R8, UR5, RZ, 0xfc, !PT ;  /* 0x0000000508037c12 */ /* 0x000fe4000f8efcff */
[----:B------:R-:W-:Y:S02]  /*0100*/  LOP3.LUT R2, R9, UR4, RZ, 0xfc, !PT ;  /* 0x0000000409027c12 */ /* 0x000fe4000f8efcff */
[----:B------:R-:W-:-:S03]  /*0110*/  ISETP.GE.AND P0, PT, R3, 0x40, PT ;  /* 0x000000400300780c */ /* 0x000fc60003f06270 */
[C---:B------:R-:W-:Y:S01]  /*0120*/  IMAD R11, R2.reuse, 0x40, R3 ;  /* 0x00000040020b7824 */ /* 0x040fe200078e0203 */
[----:B------:R-:W-:Y:S02]  /*0130*/  ISETP.LT.AND P0, PT, R2, 0x10, !P0 ;  /* 0x000000100200780c */ /* 0x000fe40004701270 */
[----:B------:R-:W-:Y:S01]  /*0140*/  CS2R R2, SRZ ;  /* 0x0000000000027805 */ /* 0x000fe2000001ff00 */
[----:B----4-:R-:W-:-:S04]  /*0150*/  IMAD.WIDE R12, R11, 0x4, R12 ;  /* 0x000000040b0c7825 */ /* 0x010fc800078e020c */
[----:B-----5:R-:W-:-:S04]  /*0160*/  IMAD.WIDE R14, R11, 0x4, R14 ;  /* 0x000000040b0e7825 */ /* 0x020fc800078e020e */
[----:B-1----:R-:W-:Y:S01]  /*0170*/  IMAD.WIDE R10, R11, 0x4, R6 ;  /* 0x000000040b0a7825 */ /* 0x002fe200078e0206 */
[----:B------:R-:W-:Y:S01]  /*0180*/  CS2R R6, SRZ ;  /* 0x0000000000067805 */ /* 0x000fe2000001ff00 */
[----:B------:R1:W2:Y:S04]  /*0190*/  @P0 LDG.E.EL.64 R4, desc[UR8][R12.64] ;  /* 0x000000080c040981 */ /* 0x0002a8000c2e1b00 */
[----:B------:R-:W2:Y:S04]  /*01a0*/  @P0 LDG.E.EL.64 R2, desc[UR8][R14.64] ;  /* 0x000000080e020981 */ /* 0x000ea8000c2e1b00 */
[----:B------:R2:W3:Y:S01]  /*01b0*/  @P0 LDG.E.EL.64 R6, desc[UR8][R10.64] ;  /* 0x000000080a060981 */ /* 0x0004e2000c2e1b00 */
[----:B------:R-:W4:Y:S01]  /*01c0*/  S2UR UR7, SR_CgaCtaId ;  /* 0x00000000000779c3 */ /* 0x000f220000008800 */
[----:B------:R-:W-:Y:S01]  /*01d0*/  IMAD.SHL.U32 R16, R0, 0x20, RZ ;  /* 0x0000002000107824 */ /* 0x000fe200078e00ff */
[----:B------:R-:W-:Y:S01]  /*01e0*/  UMOV UR6, 0x400 ;  /* 0x0000040000067882 */ /* 0x000fe20000000000 */
[----:B------:R-:W-:-:S03]  /*01f0*/  LOP3.LUT R8, R8, UR4, RZ, 0xfc, !PT ;  /* 0x0000000408087c12 */ /* 0x000fc6000f8efcff */
[----:B------:R-:W-:-:S04]  /*0200*/  LOP3.LUT R16, R16, 0xe0, RZ, 0xc0, !PT ;  /* 0x000000e010107812 */ /* 0x000fc800078ec0ff */
[C---:B------:R-:W-:Y:S02]  /*0210*/  LOP3.LUT R17, R16.reuse, 0x10, RZ, 0xfc, !PT ;  /* 0x0000001010117812 */ /* 0x040fe400078efcff */
[----:B-1----:R-:W-:Y:S02]  /*0220*/  LOP3.LUT R12, R16, R9, RZ, 0xfc, !PT ;  /* 0x00000009100c7212 */ /* 0x002fe400078efcff */
[----:B------:R-:W-:-:S04]  /*0230*/  LOP3.LUT R9, R9, UR5, RZ, 0xfc, !PT ;  /* 0x0000000509097c12 */ /* 0x000fc8000f8efcff */
[----:B------:R-:W-:-:S04]  /*0240*/  ISETP.GE.AND P0, PT, R9, 0x40, PT ;  /* 0x000000400900780c */ /* 0x000fc80003f06270 */
[----:B------:R-:W-:Y:S01]  /*0250*/  ISETP.LT.AND P0, PT, R8, 0x10, !P0 ;  /* 0x000000100800780c */ /* 0x000fe20004701270 */
[----:B----4-:R-:W-:-:S06]  /*0260*/  UPRMT UR6, UR7, 0x654, UR6 ;  /* 0x0000065407067896 */ /* 0x010fcc0008000006 */
[----:B------:R-:W-:Y:S02]  /*0270*/  LEA.HI R13, R16, UR6, RZ, 0x1f ;  /* 0x00000006100d7c11 */ /* 0x000fe4000f8ff8ff */
[----:B------:R-:W-:-:S03]  /*0280*/  LEA.HI R17, R17, UR6, RZ, 0x1f ;  /* 0x0000000611117c11 */ /* 0x000fc6000f8ff8ff */
[C---:B------:R-:W-:Y:S02]  /*0290*/  IMAD R13, R12.reuse, 0x4, R13 ;  /* 0x000000040c0d7824 */ /* 0x040fe400078e020d */
[----:B------:R-:W-:Y:S02]  /*02a0*/  IMAD R17, R12, 0x4, R17 ;  /* 0x000000040c117824 */ /* 0x000fe400078e0211 */
[----:B--2---:R-:W-:Y:S01]  /*02b0*/  FADD R11, R2, R4 ;  /* 0x00000004020b7221 */ /* 0x004fe20000000000 */
[----:B------:R-:W-:Y:S01]  /*02c0*/  FADD R2, R3, R5 ;  /* 0x0000000503027221 */ /* 0x000fe20000000000 */
[C---:B------:R-:W-:Y:S01]  /*02d0*/  IMAD.SHL.U32 R3, R0.reuse, 0x8, RZ ;  /* 0x0000000800037824 */ /* 0x040fe200078e00ff */
[----:B------:R-:W-:Y:S01]  /*02e0*/  LOP3.LUT R0, R0, 0x78, RZ, 0xc0, !PT ;  /* 0x0000007800007812 */ /* 0x000fe200078ec0ff */
[----:B---3--:R-:W-:Y:S01]  /*02f0*/  FADD R6, R11, R6 ;  /* 0x000000060b067221 */ /* 0x008fe20000000000 */
[----:B------:R-:W-:Y:S02]  /*0300*/  FADD R2, R2, R7 ;  /* 0x0000000702027221 */ /* 0x000fe40000000000 */
[----:B------:R-:W-:-:S02]  /*0310*/  LOP3.LUT R3, R3, 0x3f8, RZ, 0xc0, !PT ;  /* 0x000003f803037812 */ /* 0x000fc400078ec0ff */
[----:B------:R1:W-:Y:S02]  /*0320*/  STS [R13], R6 ;  /* 0x000000060d007388 */ /* 0x0003e40000000800 */
[----:B------:R-:W-:Y:S02]  /*0330*/  IADD3 R0, R3, UR6, R0 ;  /* 0x0000000603007c10 */ /* 0x000fe4000fffe000 */
[----:B------:R1:W-:Y:S01]  /*0340*/  STS [R17+0x40], R2 ;  /* 0x0000400211007388 */ /* 0x0003e20000000800 */
[----:B------:R-:W-:Y:S06]  /*0350*/  BAR.SYNC.DEFER_BLOCKING 0x0 ;  /* 0x0000000000007b1d */ /* 0x000fec0000010000 */
[----:B-1----:R-:W-:Y:S05]  /*0360*/  @!P0 EXIT ;  /* 0x000000000000894d */ /* 0x002fea0003800000 */
[----:B------:R-:W0:Y:S01]  /*0370*/  LDS.64 R10, [R0] ;  /* 0x00000000000a7984 */ /* 0x000e220000000a00 */
[----:B------:R-:W-:Y:S01]  /*0380*/  SHF.R.S32.HI R5, RZ, 0x1f, R8 ;  /* 0x0000001fff057819 */ /* 0x000fe20000011408 */
[----:B------:R-:W1:Y:S03]  /*0390*/  LDC.64 R2, c[0x0][0x228] ;  /* 0x00008a00ff027b82 */ /* 0x000e660000000a00 */
[----:B------:R-:W-:-:S04]  /*03a0*/  LEA.HI R5, R5, R8, RZ, 0x2 ;  /* 0x0000000805057211 */ /* 0x000fc800078f10ff */
[C---:B------:R-:W-:Y:S01]  /*03b0*/  LOP3.LUT R7, R5.reuse, 0xfffffffc, RZ, 0xc0, !PT ;  /* 0xfffffffc05077812 */ /* 0x040fe200078ec0ff */
[----:B------:R-:W-:-:S04]  /*03c0*/  IMAD.SHL.U32 R5, R5, 0x40, RZ ;  /* 0x0000004005057824 */ /* 0x000fc800078e00ff */
[----:B------:R-:W-:Y:S01]  /*03d0*/  IMAD.IADD R8, R8, 0x1, -R7 ;  /* 0x0000000108087824 */ /* 0x000fe200078e0a07 */
[----:B------:R-:W-:-:S03]  /*03e0*/  LOP3.LUT R5, R5, 0xffffff00, RZ, 0xc0, !PT ;  /* 0xffffff0005057812 */ /* 0x000fc600078ec0ff */
[----:B------:R-:W-:-:S04]  /*03f0*/  IMAD R8, R9, 0x4, R8 ;  /* 0x0000000409087824 */ /* 0x000fc800078e0208 */
[----:B------:R-:W-:-:S04]  /*0400*/  IMAD.IADD R5, R8, 0x1, R5 ;  /* 0x0000000108057824 */ /* 0x000fc800078e0205 */
[----:B-1----:R-:W-:-:S05]  /*0410*/  IMAD.WIDE R2, R5, 0x4, R2 ;  /* 0x0000000405027825 */ /* 0x002fca00078e0202 */
[----:B0-----:R-:W-:Y:S01]  /*0420*/  STG.E.64 desc[UR8][R2.64], R10 ;  /* 0x0000000a02007986 */ /* 0x001fe2000c101b08 */
[----:B------:R-:W-:Y:S05]  /*0430*/  EXIT ;  /* 0x000000000000794d */ /* 0x000fea0003800000 */
.L_x_0:
[----:B------:R-:W-:-:S00]  /*0440*/  BRA `(.L_x_0) ;  /* 0xfffffffc00fc7947 */ /* 0x000fc0000383ffff */
[----:B------:R-:W-:-:S00]  /*0450*/  NOP ;  /* 0x0000000000007918 */ /* 0x000fc00000000000 */
        /* <DEDUP_REMOVED lines=10> */
.L_x_1:


//--------------------- .nv.shared.triton_poi_fused_add_10 --------------------------
	.section	.nv.shared.triton_poi_fused_add_10,"aw",@nobits
	.sectionflags	@""
	.align	16
	.zero		1024


//--------------------- .nv.constant0.triton_poi_fused_add_10 --------------------------
	.section	.nv.constant0.triton_poi_fused_add_10,"a",@progbits
	.sectionflags	@""
	.align	4
.nv.constant0.triton_poi_fused_add_10:
	.zero		568
